//
// Generated by NVIDIA NVVM Compiler
//
// Compiler Build ID: CL-36424714
// Cuda compilation tools, release 13.0, V13.0.88
// Based on NVVM 20.0.0
//

.version 9.0
.target sm_100
.address_size 64

	// .globl	_Z19smithWatermanKernelPKcS0_iiPiS1_S1_S1_
// _ZZ19smithWatermanKernelPKcS0_iiPiS1_S1_S1_E12sharedScores has been demoted

.visible .entry _Z19smithWatermanKernelPKcS0_iiPiS1_S1_S1_(
	.param .u64 .ptr .align 1 _Z19smithWatermanKernelPKcS0_iiPiS1_S1_S1__param_0,
	.param .u64 .ptr .align 1 _Z19smithWatermanKernelPKcS0_iiPiS1_S1_S1__param_1,
	.param .u32 _Z19smithWatermanKernelPKcS0_iiPiS1_S1_S1__param_2,
	.param .u32 _Z19smithWatermanKernelPKcS0_iiPiS1_S1_S1__param_3,
	.param .u64 .ptr .align 1 _Z19smithWatermanKernelPKcS0_iiPiS1_S1_S1__param_4,
	.param .u64 .ptr .align 1 _Z19smithWatermanKernelPKcS0_iiPiS1_S1_S1__param_5,
	.param .u64 .ptr .align 1 _Z19smithWatermanKernelPKcS0_iiPiS1_S1_S1__param_6,
	.param .u64 .ptr .align 1 _Z19smithWatermanKernelPKcS0_iiPiS1_S1_S1__param_7
)
{
	.reg .pred 	%p<65>;
	.reg .b16 	%rs<11>;
	.reg .b32 	%r<197>;
	.reg .b64 	%rd<29>;
	// demoted variable
	.shared .align 4 .b8 _ZZ19smithWatermanKernelPKcS0_iiPiS1_S1_S1_E12sharedScores[1156];
	ld.param.u64 	%rd10, [_Z19smithWatermanKernelPKcS0_iiPiS1_S1_S1__param_0];
	ld.param.u64 	%rd11, [_Z19smithWatermanKernelPKcS0_iiPiS1_S1_S1__param_1];
	ld.param.u32 	%r83, [_Z19smithWatermanKernelPKcS0_iiPiS1_S1_S1__param_2];
	ld.param.u32 	%r84, [_Z19smithWatermanKernelPKcS0_iiPiS1_S1_S1__param_3];
	ld.param.u64 	%rd12, [_Z19smithWatermanKernelPKcS0_iiPiS1_S1_S1__param_4];
	ld.param.u64 	%rd13, [_Z19smithWatermanKernelPKcS0_iiPiS1_S1_S1__param_5];
	ld.param.u64 	%rd14, [_Z19smithWatermanKernelPKcS0_iiPiS1_S1_S1__param_6];
	ld.param.u64 	%rd15, [_Z19smithWatermanKernelPKcS0_iiPiS1_S1_S1__param_7];
	cvta.to.global.u64 	%rd1, %rd15;
	cvta.to.global.u64 	%rd2, %rd14;
	cvta.to.global.u64 	%rd3, %rd13;
	mov.u32 	%r86, %ctaid.y;
	mov.u32 	%r87, %ntid.y;
	mov.u32 	%r88, %ctaid.x;
	mov.u32 	%r89, %ntid.x;
	add.s32 	%r90, %r87, %r89;
	add.s32 	%r1, %r90, -1;
	mov.u32 	%r2, %tid.y;
	mov.u32 	%r3, %tid.x;
	cvta.to.global.u64 	%rd16, %rd12;
	cvta.to.global.u64 	%rd17, %rd10;
	cvta.to.global.u64 	%rd18, %rd11;
	add.s32 	%r4, %r2, %r3;
	mad.lo.s32 	%r5, %r86, %r87, %r2;
	mad.lo.s32 	%r91, %r88, %r89, %r3;
	setp.ge.s32 	%p4, %r5, %r83;
	setp.ge.s32 	%p5, %r91, %r84;
	or.pred  	%p1, %p4, %p5;
	setp.ne.s32 	%p6, %r2, 0;
	setp.ne.s32 	%p7, %r3, 0;
	and.pred  	%p2, %p6, %p7;
	add.s32 	%r92, %r5, -1;
	setp.ne.s32 	%p8, %r5, 0;
	setp.gt.s32 	%p9, %r91, 0;
	and.pred  	%p3, %p8, %p9;
	add.s32 	%r93, %r84, 1;
	mad.lo.s32 	%r94, %r92, %r84, %r92;
	cvt.s64.s32 	%rd19, %r94;
	cvt.s64.s32 	%rd20, %r91;
	add.s64 	%rd21, %rd20, %rd19;
	shl.b64 	%rd22, %rd21, 2;
	add.s64 	%rd4, %rd16, %rd22;
	add.s32 	%r95, %r94, %r91;
	mul.wide.s32 	%rd23, %r95, 4;
	add.s64 	%rd5, %rd16, %rd23;
	mov.u32 	%r96, _ZZ19smithWatermanKernelPKcS0_iiPiS1_S1_S1_E12sharedScores;
	mad.lo.s32 	%r97, %r2, 68, %r96;
	shl.b32 	%r98, %r3, 2;
	add.s32 	%r99, %r97, %r98;
	add.s32 	%r7, %r99, -68;
	mad.lo.s32 	%r100, %r5, %r84, %r5;
	cvt.s64.s32 	%rd24, %r100;
	add.s64 	%rd25, %rd20, %rd24;
	shl.b64 	%rd26, %rd25, 2;
	add.s64 	%rd6, %rd16, %rd26;
	cvt.u64.u32 	%rd27, %r5;
	add.s64 	%rd7, %rd17, %rd27;
	add.s64 	%rd8, %rd18, %rd20;
	mul.wide.s32 	%rd28, %r93, 4;
	add.s64 	%rd9, %rd5, %rd28;
	add.s32 	%r101, %r90, -2;
	and.b32  	%r8, %r1, 3;
	setp.lt.u32 	%p10, %r101, 3;
	mov.b32 	%r189, 0;
	@%p10 bra 	$L__BB0_67;
	and.b32  	%r189, %r1, -4;
	neg.s32 	%r167, %r4;
	mov.b32 	%r168, 0;
	not.pred 	%p44, %p3;
$L__BB0_2:
	setp.ne.s32 	%p11, %r167, 0;
	or.pred  	%p12, %p11, %p1;
	@%p12 bra 	$L__BB0_18;
	not.pred 	%p13, %p2;
	@%p13 bra 	$L__BB0_5;
	ld.shared.u32 	%r169, [%r7+-4];
	bra.uni 	$L__BB0_8;
$L__BB0_5:
	mov.b32 	%r169, 0;
	@%p44 bra 	$L__BB0_7;
	ld.global.u32 	%r169, [%rd4+-4];
$L__BB0_7:
	setp.eq.s32 	%p15, %r2, 0;
	@%p15 bra 	$L__BB0_9;
$L__BB0_8:
	ld.shared.u32 	%r172, [%r7];
	bra.uni 	$L__BB0_11;
$L__BB0_9:
	setp.eq.s32 	%p16, %r5, 0;
	mov.b32 	%r172, 0;
	@%p16 bra 	$L__BB0_11;
	ld.global.u32 	%r172, [%rd5];
$L__BB0_11:
	setp.eq.s32 	%p17, %r3, 0;
	@%p17 bra 	$L__BB0_13;
	ld.shared.u32 	%r173, [%r7+64];
	bra.uni 	$L__BB0_15;
$L__BB0_13:
	setp.lt.s32 	%p18, %r91, 1;
	mov.b32 	%r173, 0;
	@%p18 bra 	$L__BB0_15;
	ld.global.u32 	%r173, [%rd6+-4];
$L__BB0_15:
	ld.global.u8 	%rs1, [%rd7];
	ld.global.u8 	%rs2, [%rd8];
	setp.eq.s16 	%p19, %rs1, %rs2;
	selp.b32 	%r106, 2, -1, %p19;
	add.s32 	%r107, %r106, %r169;
	max.s32 	%r108, %r172, %r173;
	add.s32 	%r109, %r108, -1;
	max.s32 	%r110, %r107, %r109;
	max.s32 	%r24, %r110, 0;
	st.shared.u32 	[%r7+68], %r24;
	st.global.u32 	[%rd9], %r24;
	setp.lt.s32 	%p20, %r110, 1;
	@%p20 bra 	$L__BB0_18;
	atom.global.max.s32 	%r111, [%rd3], %r24;
	ld.global.u32 	%r112, [%rd3];
	setp.ne.s32 	%p21, %r24, %r112;
	@%p21 bra 	$L__BB0_18;
	atom.global.exch.b32 	%r113, [%rd2], %r5;
	atom.global.exch.b32 	%r114, [%rd1], %r91;
$L__BB0_18:
	bar.sync 	0;
	add.s32 	%r115, %r168, 1;
	setp.ne.s32 	%p22, %r4, %r115;
	or.pred  	%p23, %p22, %p1;
	@%p23 bra 	$L__BB0_34;
	@%p2 bra 	$L__BB0_25;
	mov.b32 	%r175, 0;
	@%p44 bra 	$L__BB0_22;
	ld.global.u32 	%r175, [%rd4+-4];
$L__BB0_22:
	@%p6 bra 	$L__BB0_26;
	setp.eq.s32 	%p26, %r5, 0;
	mov.b32 	%r177, 0;
	@%p26 bra 	$L__BB0_27;
	ld.global.u32 	%r177, [%rd5];
	bra.uni 	$L__BB0_27;
$L__BB0_25:
	ld.shared.u32 	%r175, [%r7+-4];
$L__BB0_26:
	ld.shared.u32 	%r177, [%r7];
$L__BB0_27:
	setp.eq.s32 	%p27, %r3, 0;
	@%p27 bra 	$L__BB0_29;
	ld.shared.u32 	%r178, [%r7+64];
	bra.uni 	$L__BB0_31;
$L__BB0_29:
	setp.lt.s32 	%p28, %r91, 1;
	mov.b32 	%r178, 0;
	@%p28 bra 	$L__BB0_31;
	ld.global.u32 	%r178, [%rd6+-4];
$L__BB0_31:
	ld.global.u8 	%rs3, [%rd7];
	ld.global.u8 	%rs4, [%rd8];
	setp.eq.s16 	%p29, %rs3, %rs4;
	selp.b32 	%r119, 2, -1, %p29;
	add.s32 	%r120, %r119, %r175;
	max.s32 	%r121, %r177, %r178;
	add.s32 	%r122, %r121, -1;
	max.s32 	%r123, %r120, %r122;
	max.s32 	%r36, %r123, 0;
	st.shared.u32 	[%r7+68], %r36;
	st.global.u32 	[%rd9], %r36;
	setp.lt.s32 	%p30, %r123, 1;
	@%p30 bra 	$L__BB0_34;
	atom.global.max.s32 	%r124, [%rd3], %r36;
	ld.global.u32 	%r125, [%rd3];
	setp.ne.s32 	%p31, %r36, %r125;
	@%p31 bra 	$L__BB0_34;
	atom.global.exch.b32 	%r126, [%rd2], %r5;
	atom.global.exch.b32 	%r127, [%rd1], %r91;
$L__BB0_34:
	bar.sync 	0;
	add.s32 	%r128, %r168, 2;
	setp.ne.s32 	%p32, %r4, %r128;
	or.pred  	%p33, %p32, %p1;
	@%p33 bra 	$L__BB0_50;
	@%p2 bra 	$L__BB0_41;
	mov.b32 	%r180, 0;
	@%p44 bra 	$L__BB0_38;
	ld.global.u32 	%r180, [%rd4+-4];
$L__BB0_38:
	setp.ne.s32 	%p35, %r2, 0;
	@%p35 bra 	$L__BB0_42;
	setp.eq.s32 	%p36, %r5, 0;
	mov.b32 	%r182, 0;
	@%p36 bra 	$L__BB0_43;
	ld.global.u32 	%r182, [%rd5];
	bra.uni 	$L__BB0_43;
$L__BB0_41:
	ld.shared.u32 	%r180, [%r7+-4];
$L__BB0_42:
	ld.shared.u32 	%r182, [%r7];
$L__BB0_43:
	setp.eq.s32 	%p37, %r3, 0;
	@%p37 bra 	$L__BB0_45;
	ld.shared.u32 	%r183, [%r7+64];
	bra.uni 	$L__BB0_47;
$L__BB0_45:
	setp.lt.s32 	%p38, %r91, 1;
	mov.b32 	%r183, 0;
	@%p38 bra 	$L__BB0_47;
	ld.global.u32 	%r183, [%rd6+-4];
$L__BB0_47:
	ld.global.u8 	%rs5, [%rd7];
	ld.global.u8 	%rs6, [%rd8];
	setp.eq.s16 	%p39, %rs5, %rs6;
	selp.b32 	%r132, 2, -1, %p39;
	add.s32 	%r133, %r132, %r180;
	max.s32 	%r134, %r182, %r183;
	add.s32 	%r135, %r134, -1;
	max.s32 	%r136, %r133, %r135;
	max.s32 	%r48, %r136, 0;
	st.shared.u32 	[%r7+68], %r48;
	st.global.u32 	[%rd9], %r48;
	setp.lt.s32 	%p40, %r136, 1;
	@%p40 bra 	$L__BB0_50;
	atom.global.max.s32 	%r137, [%rd3], %r48;
	ld.global.u32 	%r138, [%rd3];
	setp.ne.s32 	%p41, %r48, %r138;
	@%p41 bra 	$L__BB0_50;
	atom.global.exch.b32 	%r139, [%rd2], %r5;
	atom.global.exch.b32 	%r140, [%rd1], %r91;
$L__BB0_50:
	bar.sync 	0;
	add.s32 	%r141, %r168, 3;
	setp.ne.s32 	%p42, %r4, %r141;
	or.pred  	%p43, %p42, %p1;
	@%p43 bra 	$L__BB0_66;
	@%p2 bra 	$L__BB0_57;
	mov.b32 	%r185, 0;
	@%p44 bra 	$L__BB0_54;
	ld.global.u32 	%r185, [%rd4+-4];
$L__BB0_54:
	setp.ne.s32 	%p45, %r2, 0;
	@%p45 bra 	$L__BB0_58;
	setp.eq.s32 	%p46, %r5, 0;
	mov.b32 	%r187, 0;
	@%p46 bra 	$L__BB0_59;
	ld.global.u32 	%r187, [%rd5];
	bra.uni 	$L__BB0_59;
$L__BB0_57:
	ld.shared.u32 	%r185, [%r7+-4];
$L__BB0_58:
	ld.shared.u32 	%r187, [%r7];
$L__BB0_59:
	setp.eq.s32 	%p47, %r3, 0;
	@%p47 bra 	$L__BB0_61;
	ld.shared.u32 	%r188, [%r7+64];
	bra.uni 	$L__BB0_63;
$L__BB0_61:
	setp.lt.s32 	%p48, %r91, 1;
	mov.b32 	%r188, 0;
	@%p48 bra 	$L__BB0_63;
	ld.global.u32 	%r188, [%rd6+-4];
$L__BB0_63:
	ld.global.u8 	%rs7, [%rd7];
	ld.global.u8 	%rs8, [%rd8];
	setp.eq.s16 	%p49, %rs7, %rs8;
	selp.b32 	%r145, 2, -1, %p49;
	add.s32 	%r146, %r145, %r185;
	max.s32 	%r147, %r187, %r188;
	add.s32 	%r148, %r147, -1;
	max.s32 	%r149, %r146, %r148;
	max.s32 	%r60, %r149, 0;
	st.shared.u32 	[%r7+68], %r60;
	st.global.u32 	[%rd9], %r60;
	setp.lt.s32 	%p50, %r149, 1;
	@%p50 bra 	$L__BB0_66;
	atom.global.max.s32 	%r150, [%rd3], %r60;
	ld.global.u32 	%r151, [%rd3];
	setp.ne.s32 	%p51, %r60, %r151;
	@%p51 bra 	$L__BB0_66;
	atom.global.exch.b32 	%r152, [%rd2], %r5;
	atom.global.exch.b32 	%r153, [%rd1], %r91;
$L__BB0_66:
	bar.sync 	0;
	add.s32 	%r168, %r168, 4;
	add.s32 	%r167, %r167, 4;
	setp.ne.s32 	%p52, %r168, %r189;
	@%p52 bra 	$L__BB0_2;
$L__BB0_67:
	setp.eq.s32 	%p53, %r8, 0;
	@%p53 bra 	$L__BB0_86;
	sub.s32 	%r154, %r189, %r2;
	sub.s32 	%r191, %r154, %r3;
	neg.s32 	%r190, %r8;
	not.pred 	%p56, %p3;
$L__BB0_69:
	.pragma "nounroll";
	setp.ne.s32 	%p54, %r191, 0;
	or.pred  	%p55, %p54, %p1;
	@%p55 bra 	$L__BB0_85;
	@%p2 bra 	$L__BB0_76;
	mov.b32 	%r193, 0;
	@%p56 bra 	$L__BB0_73;
	ld.global.u32 	%r193, [%rd4+-4];
$L__BB0_73:
	setp.ne.s32 	%p57, %r2, 0;
	@%p57 bra 	$L__BB0_77;
	setp.eq.s32 	%p58, %r5, 0;
	mov.b32 	%r195, 0;
	@%p58 bra 	$L__BB0_78;
	ld.global.u32 	%r195, [%rd5];
	bra.uni 	$L__BB0_78;
$L__BB0_76:
	ld.shared.u32 	%r193, [%r7+-4];
$L__BB0_77:
	ld.shared.u32 	%r195, [%r7];
$L__BB0_78:
	setp.eq.s32 	%p59, %r3, 0;
	@%p59 bra 	$L__BB0_80;
	ld.shared.u32 	%r196, [%r7+64];
	bra.uni 	$L__BB0_82;
$L__BB0_80:
	setp.lt.s32 	%p60, %r91, 1;
	mov.b32 	%r196, 0;
	@%p60 bra 	$L__BB0_82;
	ld.global.u32 	%r196, [%rd6+-4];
$L__BB0_82:
	ld.global.u8 	%rs9, [%rd7];
	ld.global.u8 	%rs10, [%rd8];
	setp.eq.s16 	%p61, %rs9, %rs10;
	selp.b32 	%r158, 2, -1, %p61;
	add.s32 	%r159, %r158, %r193;
	max.s32 	%r160, %r195, %r196;
	add.s32 	%r161, %r160, -1;
	max.s32 	%r162, %r159, %r161;
	max.s32 	%r79, %r162, 0;
	st.shared.u32 	[%r7+68], %r79;
	st.global.u32 	[%rd9], %r79;
	setp.lt.s32 	%p62, %r162, 1;
	@%p62 bra 	$L__BB0_85;
	atom.global.max.s32 	%r163, [%rd3], %r79;
	ld.global.u32 	%r164, [%rd3];
	setp.ne.s32 	%p63, %r79, %r164;
	@%p63 bra 	$L__BB0_85;
	atom.global.exch.b32 	%r165, [%rd2], %r5;
	atom.global.exch.b32 	%r166, [%rd1], %r91;
$L__BB0_85:
	bar.sync 	0;
	add.s32 	%r191, %r191, 1;
	add.s32 	%r190, %r190, 1;
	setp.ne.s32 	%p64, %r190, 0;
	@%p64 bra 	$L__BB0_69;
$L__BB0_86:
	ret;

}


// ===== COMPILED SASS (sm_100) =====

	.target	sm_100

	.elftype	@"ET_EXEC"


//--------------------- .note.nv.tkinfo           --------------------------
	.section	.note.nv.tkinfo,"",@"SHT_NOTE"
	.sectionflags	@"SHF_NOTE_NV_TKINFO"
	.tkinfo
        /*0018*/ 	.word	0x00000002
        /*0030*/ 	.string	""
        /*0030*/ 	.string	"ptxas"
        /*0030*/ 	.string	"Cuda compilation tools, release 13.0, V13.0.88"
        /*0030*/ 	.string	"Build cuda_13.0.r13.0/compiler.36424714_0"
        /*0030*/ 	.string	"-arch sm_100 -m 64 "



//--------------------- .note.nv.cuinfo           --------------------------
	.section	.note.nv.cuinfo,"",@"SHT_NOTE"
	.sectionflags	@"SHF_NOTE_NV_CUINFO"
        /*0018*/ 	.short	0x0002
        /*001a*/ 	.short	0x0064
        /*001c*/ 	.short	0x0082
	.zero		2


//--------------------- .nv.info                  --------------------------
	.section	.nv.info,"",@"SHT_CUDA_INFO"
	.align	4


	//----- nvinfo : EIATTR_REGCOUNT
	.align		4
        /*0000*/ 	.byte	0x04, 0x2f
        /*0002*/ 	.short	(.L_1 - .L_0)
	.align		4
.L_0:
        /*0004*/ 	.word	index@(_Z19smithWatermanKernelPKcS0_iiPiS1_S1_S1_)
        /*0008*/ 	.word	0x0000001e


	//----- nvinfo : EIATTR_FRAME_SIZE
	.align		4
.L_1:
        /*000c*/ 	.byte	0x04, 0x11
        /*000e*/ 	.short	(.L_3 - .L_2)
	.align		4
.L_2:
        /*0010*/ 	.word	index@(_Z19smithWatermanKernelPKcS0_iiPiS1_S1_S1_)
        /*0014*/ 	.word	0x00000000


	//----- nvinfo : EIATTR_MIN_STACK_SIZE
	.align		4
.L_3:
        /*0018*/ 	.byte	0x04, 0x12
        /*001a*/ 	.short	(.L_5 - .L_4)
	.align		4
.L_4:
        /*001c*/ 	.word	index@(_Z19smithWatermanKernelPKcS0_iiPiS1_S1_S1_)
        /*0020*/ 	.word	0x00000000
.L_5:


//--------------------- .nv.compat                --------------------------
	.section	.nv.compat,"",@"SHT_CUDA_COMPAT_INFO"
	.align	4
        /*0000*/ 	.byte	0x02, 0x09, 0x00, 0x00, 0x02, 0x02, 0x01, 0x00, 0x02, 0x05, 0x05, 0x00, 0x03, 0x07, 0x01, 0x01
        /*0010*/ 	.byte	0x02, 0x03, 0x00, 0x00, 0x02, 0x06, 0x01, 0x00, 0x04, 0x0b, 0x08, 0x00, 0x09, 0x00, 0x00, 0x00
        /*0020*/ 	.byte	0x00, 0x00, 0x00, 0x00


//--------------------- .nv.info._Z19smithWatermanKernelPKcS0_iiPiS1_S1_S1_ --------------------------
	.section	.nv.info._Z19smithWatermanKernelPKcS0_iiPiS1_S1_S1_,"",@"SHT_CUDA_INFO"
	.sectionflags	@""
	.align	4


	//----- nvinfo : EIATTR_CUDA_API_VERSION
	.align		4
        /*0000*/ 	.byte	0x04, 0x37
        /*0002*/ 	.short	(.L_7 - .L_6)
.L_6:
        /*0004*/ 	.word	0x00000082


	//----- nvinfo : EIATTR_KPARAM_INFO
	.align		4
.L_7:
        /*0008*/ 	.byte	0x04, 0x17
        /*000a*/ 	.short	(.L_9 - .L_8)
.L_8:
        /*000c*/ 	.word	0x00000000
        /*0010*/ 	.short	0x0007
        /*0012*/ 	.short	0x0030
        /*0014*/ 	.byte	0x00, 0xf5, 0x21, 0x00


	//----- nvinfo : EIATTR_KPARAM_INFO
	.align		4
.L_9:
        /*0018*/ 	.byte	0x04, 0x17
        /*001a*/ 	.short	(.L_11 - .L_10)
.L_10:
        /*001c*/ 	.word	0x00000000
        /*0020*/ 	.short	0x0006
        /*0022*/ 	.short	0x0028
        /*0024*/ 	.byte	0x00, 0xf5, 0x21, 0x00


	//----- nvinfo : EIATTR_KPARAM_INFO
	.align		4
.L_11:
        /*0028*/ 	.byte	0x04, 0x17
        /*002a*/ 	.short	(.L_13 - .L_12)
.L_12:
        /*002c*/ 	.word	0x00000000
        /*0030*/ 	.short	0x0005
        /*0032*/ 	.short	0x0020
        /*0034*/ 	.byte	0x00, 0xf5, 0x21, 0x00


	//----- nvinfo : EIATTR_KPARAM_INFO
	.align		4
.L_13:
        /*0038*/ 	.byte	0x04, 0x17
        /*003a*/ 	.short	(.L_15 - .L_14)
.L_14:
        /*003c*/ 	.word	0x00000000
        /*0040*/ 	.short	0x0004
        /*0042*/ 	.short	0x0018
        /*0044*/ 	.byte	0x00, 0xf5, 0x21, 0x00


	//----- nvinfo : EIATTR_KPARAM_INFO
	.align		4
.L_15:
        /*0048*/ 	.byte	0x04, 0x17
        /*004a*/ 	.short	(.L_17 - .L_16)
.L_16:
        /*004c*/ 	.word	0x00000000
        /*0050*/ 	.short	0x0003
        /*0052*/ 	.short	0x0014
        /*0054*/ 	.byte	0x00, 0xf0, 0x11, 0x00


	//----- nvinfo : EIATTR_KPARAM_INFO
	.align		4
.L_17:
        /*0058*/ 	.byte	0x04, 0x17
        /*005a*/ 	.short	(.L_19 - .L_18)
.L_18:
        /*005c*/ 	.word	0x00000000
        /*0060*/ 	.short	0x0002
        /*0062*/ 	.short	0x0010
        /*0064*/ 	.byte	0x00, 0xf0, 0x11, 0x00


	//----- nvinfo : EIATTR_KPARAM_INFO
	.align		4
.L_19:
        /*0068*/ 	.byte	0x04, 0x17
        /*006a*/ 	.short	(.L_21 - .L_20)
.L_20:
        /*006c*/ 	.word	0x00000000
        /*0070*/ 	.short	0x0001
        /*0072*/ 	.short	0x0008
        /*0074*/ 	.byte	0x00, 0xf5, 0x21, 0x00


	//----- nvinfo : EIATTR_KPARAM_INFO
	.align		4
.L_21:
        /*0078*/ 	.byte	0x04, 0x17
        /*007a*/ 	.short	(.L_23 - .L_22)
.L_22:
        /*007c*/ 	.word	0x00000000
        /*0080*/ 	.short	0x0000
        /*0082*/ 	.short	0x0000
        /*0084*/ 	.byte	0x00, 0xf5, 0x21, 0x00


	//----- nvinfo : EIATTR_SPARSE_MMA_MASK
	.align		4
.L_23:
        /*0088*/ 	.byte	0x03, 0x50
        /*008a*/ 	.short	0x0000


	//----- nvinfo : EIATTR_MAXREG_COUNT
	.align		4
        /*008c*/ 	.byte	0x03, 0x1b
        /*008e*/ 	.short	0x00ff


	//----- nvinfo : EIATTR_NUM_BARRIERS
	.align		4
        /*0090*/ 	.byte	0x02, 0x4c
        /*0092*/ 	.byte	0x01
	.zero		1


	//----- nvinfo : EIATTR_MERCURY_ISA_VERSION
	.align		4
        /*0094*/ 	.byte	0x03, 0x5f
        /*0096*/ 	.short	0x0101


	//----- nvinfo : EIATTR_INT_WARP_WIDE_INSTR_OFFSETS
	.align		4
        /*0098*/ 	.byte	0x04, 0x31
        /*009a*/ 	.short	(.L_25 - .L_24)


	//   ....[0]....
.L_24:
        /*009c*/ 	.word	0x00000680


	//   ....[1]....
        /*00a0*/ 	.word	0x00000690


	//   ....[2]....
        /*00a4*/ 	.word	0x00000a70


	//   ....[3]....
        /*00a8*/ 	.word	0x00000a80


	//   ....[4]....
        /*00ac*/ 	.word	0x00000e70


	//   ....[5]....
        /*00b0*/ 	.word	0x00000e80


	//   ....[6]....
        /*00b4*/ 	.word	0x00001270


	//   ....[7]....
        /*00b8*/ 	.word	0x00001280


	//   ....[8]....
        /*00bc*/ 	.word	0x00001700


	//   ....[9]....
        /*00c0*/ 	.word	0x00001710


	//----- nvinfo : EIATTR_VRC_CTA_INIT_COUNT
	.align		4
.L_25:
        /*00c4*/ 	.byte	0x02, 0x4a
	.zero		1
	.zero		1


	//----- nvinfo : EIATTR_EXIT_INSTR_OFFSETS
	.align		4
        /*00c8*/ 	.byte	0x04, 0x1c
        /*00ca*/ 	.short	(.L_27 - .L_26)


	//   ....[0]....
.L_26:
        /*00cc*/ 	.word	0x000013c0


	//   ....[1]....
        /*00d0*/ 	.word	0x00001820


	//----- nvinfo : EIATTR_CRS_STACK_SIZE
	.align		4
.L_27:
        /*00d4*/ 	.byte	0x04, 0x1e
        /*00d6*/ 	.short	(.L_29 - .L_28)
.L_28:
        /*00d8*/ 	.word	0x00000000


	//----- nvinfo : EIATTR_CBANK_PARAM_SIZE
	.align		4
.L_29:
        /*00dc*/ 	.byte	0x03, 0x19
        /*00de*/ 	.short	0x0038


	//----- nvinfo : EIATTR_PARAM_CBANK
	.align		4
        /*00e0*/ 	.byte	0x04, 0x0a
        /*00e2*/ 	.short	(.L_31 - .L_30)
	.align		4
.L_30:
        /*00e4*/ 	.word	index@(.nv.constant0._Z19smithWatermanKernelPKcS0_iiPiS1_S1_S1_)
        /*00e8*/ 	.short	0x0380
        /*00ea*/ 	.short	0x0038


	//----- nvinfo : EIATTR_SW_WAR
	.align		4
.L_31:
        /*00ec*/ 	.byte	0x04, 0x36
        /*00ee*/ 	.short	(.L_33 - .L_32)
.L_32:
        /*00f0*/ 	.word	0x00000008
.L_33:


//--------------------- .nv.callgraph             --------------------------
	.section	.nv.callgraph,"",@"SHT_CUDA_CALLGRAPH"
	.align	4
	.sectionentsize	8
	.align		4
        /*0000*/ 	.word	0x00000000
	.align		4
        /*0004*/ 	.word	0xffffffff
	.align		4
        /*0008*/ 	.word	0x00000000
	.align		4
        /*000c*/ 	.word	0xfffffffe
	.align		4
        /*0010*/ 	.word	0x00000000
	.align		4
        /*0014*/ 	.word	0xfffffffd
	.align		4
        /*0018*/ 	.word	0x00000000
	.align		4
        /*001c*/ 	.word	0xfffffffc


//--------------------- .text._Z19smithWatermanKernelPKcS0_iiPiS1_S1_S1_ --------------------------
	.section	.text._Z19smithWatermanKernelPKcS0_iiPiS1_S1_S1_,"ax",@progbits
	.align	128
        .global         _Z19smithWatermanKernelPKcS0_iiPiS1_S1_S1_
        .type           _Z19smithWatermanKernelPKcS0_iiPiS1_S1_S1_,@function
        .size           _Z19smithWatermanKernelPKcS0_iiPiS1_S1_S1_,(.L_x_59 - _Z19smithWatermanKernelPKcS0_iiPiS1_S1_S1_)
        .other          _Z19smithWatermanKernelPKcS0_iiPiS1_S1_S1_,@"STO_CUDA_ENTRY STV_DEFAULT"
_Z19smithWatermanKernelPKcS0_iiPiS1_S1_S1_:
.text._Z19smithWatermanKernelPKcS0_iiPiS1_S1_S1_:
[----:B------:R-:W-:Y:S01]  /*0000*/  LDC R1, c[0x0][0x37c] ;  /* 0x0000df00ff017b82 */ /* 0x000fe20000000800 */
[----:B------:R-:W0:Y:S07]  /*0010*/  S2R R0, SR_TID.Y ;  /* 0x0000000000007919 */ /* 0x000e2e0000002200 */
[----:B------:R-:W1:Y:S01]  /*0020*/  LDC R9, c[0x0][0x364] ;  /* 0x0000d900ff097b82 */ /* 0x000e620000000800 */
[----:B------:R-:W2:Y:S01]  /*0030*/  LDCU.128 UR8, c[0x0][0x380] ;  /* 0x00007000ff0877ac */ /* 0x000ea20008000c00 */
[----:B------:R-:W-:Y:S01]  /*0040*/  MOV R19, 0x400 ;  /* 0x0000040000137802 */ /* 0x000fe20000000f00 */
[----:B------:R-:W3:Y:S01]  /*0050*/  S2R R4, SR_CgaCtaId ;  /* 0x0000000000047919 */ /* 0x000ee20000008800 */
[----:B------:R-:W4:Y:S01]  /*0060*/  LDCU.64 UR6, c[0x0][0x358] ;  /* 0x00006b00ff0677ac */ /* 0x000f220008000a00 */
[----:B------:R-:W5:Y:S03]  /*0070*/  S2R R3, SR_TID.X ;  /* 0x0000000000037919 */ /* 0x000f660000002100 */
[----:B------:R-:W1:Y:S08]  /*0080*/  LDC R8, c[0x0][0x360] ;  /* 0x0000d800ff087b82 */ /* 0x000e700000000800 */
[----:B------:R-:W0:Y:S08]  /*0090*/  S2UR UR4, SR_CTAID.Y ;  /* 0x00000000000479c3 */ /* 0x000e300000002600 */
[----:B------:R-:W5:Y:S08]  /*00a0*/  S2UR UR5, SR_CTAID.X ;  /* 0x00000000000579c3 */ /* 0x000f700000002500 */
[----:B------:R-:W4:Y:S01]  /*00b0*/  LDC.64 R6, c[0x0][0x390] ;  /* 0x0000e400ff067b82 */ /* 0x000f220000000a00 */
[----:B-1----:R-:W-:Y:S01]  /*00c0*/  IMAD.IADD R5, R9, 0x1, R8 ;  /* 0x0000000109057824 */ /* 0x002fe200078e0208 */
[----:B---3--:R-:W-:-:S06]  /*00d0*/  LEA R19, R4, R19, 0x18 ;  /* 0x0000001304137211 */ /* 0x008fcc00078ec0ff */
[----:B------:R-:W1:Y:S01]  /*00e0*/  LDC.64 R14, c[0x0][0x398] ;  /* 0x0000e600ff0e7b82 */ /* 0x000e620000000a00 */
[----:B0-----:R-:W-:Y:S02]  /*00f0*/  IMAD R2, R9, UR4, R0 ;  /* 0x0000000409027c24 */ /* 0x001fe4000f8e0200 */
[----:B------:R-:W-:Y:S02]  /*0100*/  VIADD R9, R5, 0xfffffffe ;  /* 0xfffffffe05097836 */ /* 0x000fe40000000000 */
[----:B------:R-:W-:-:S03]  /*0110*/  VIADD R12, R2, 0xffffffff ;  /* 0xffffffff020c7836 */ /* 0x000fc60000000000 */
[----:B------:R-:W0:Y:S01]  /*0120*/  LDC.64 R16, c[0x0][0x398] ;  /* 0x0000e600ff107b82 */ /* 0x000e220000000a00 */
[----:B-----5:R-:W-:Y:S01]  /*0130*/  IMAD R4, R8, UR5, R3 ;  /* 0x0000000508047c24 */ /* 0x020fe2000f8e0203 */
[----:B------:R-:W-:Y:S02]  /*0140*/  ISETP.GE.U32.AND P3, PT, R9, 0x3, PT ;  /* 0x000000030900780c */ /* 0x000fe40003f66070 */
[C---:B--2---:R-:W-:Y:S02]  /*0150*/  IADD3 R8, P0, PT, R2.reuse, UR8, RZ ;  /* 0x0000000802087c10 */ /* 0x044fe4000ff1e0ff */
[----:B------:R-:W-:Y:S01]  /*0160*/  SHF.R.S32.HI R18, RZ, 0x1f, R4 ;  /* 0x0000001fff127819 */ /* 0x000fe20000011404 */
[-C--:B----4-:R-:W-:Y:S01]  /*0170*/  IMAD R13, R2, R7.reuse, R2 ;  /* 0x00000007020d7224 */ /* 0x090fe200078e0202 */
[----:B------:R-:W-:Y:S01]  /*0180*/  IADD3 R10, P2, PT, R4, UR10, RZ ;  /* 0x0000000a040a7c10 */ /* 0x000fe2000ff5e0ff */
[----:B------:R-:W-:Y:S02]  /*0190*/  IMAD R11, R12, R7, R12 ;  /* 0x000000070c0b7224 */ /* 0x000fe400078e020c */
[----:B------:R-:W-:Y:S01]  /*01a0*/  IMAD.X R9, RZ, RZ, UR9, P0 ;  /* 0x00000009ff097e24 */ /* 0x000fe200080e06ff */
[C---:B------:R-:W-:Y:S01]  /*01b0*/  IADD3 R20, P1, PT, R4.reuse, R13, RZ ;  /* 0x0000000d04147210 */ /* 0x040fe20007f3e0ff */
[C---:B------:R-:W-:Y:S01]  /*01c0*/  IMAD.IADD R21, R4.reuse, 0x1, R11 ;  /* 0x0000000104157824 */ /* 0x040fe200078e020b */
[----:B------:R-:W-:-:S02]  /*01d0*/  IADD3 R22, P4, PT, R4, R11, RZ ;  /* 0x0000000b04167210 */ /* 0x000fc40007f9e0ff */
[----:B------:R-:W-:Y:S02]  /*01e0*/  LEA.HI.X.SX32 R13, R13, R18, 0x1, P1 ;  /* 0x000000120d0d7211 */ /* 0x000fe400008f0eff */
[----:B-1----:R-:W-:Y:S02]  /*01f0*/  LEA R12, P1, R20, R14, 0x2 ;  /* 0x0000000e140c7211 */ /* 0x002fe400078210ff */
[----:B------:R-:W-:Y:S02]  /*0200*/  ISETP.GE.AND P0, PT, R4, R7, PT ;  /* 0x000000070400720c */ /* 0x000fe40003f06270 */
[----:B------:R-:W-:Y:S01]  /*0210*/  LEA.HI.X.SX32 R23, R11, R18, 0x1, P4 ;  /* 0x000000120b177211 */ /* 0x000fe200020f0eff */
[----:B0-----:R-:W-:Y:S01]  /*0220*/  IMAD.WIDE R16, R21, 0x4, R16 ;  /* 0x0000000415107825 */ /* 0x001fe200078e0210 */
[-C--:B------:R-:W-:Y:S02]  /*0230*/  LEA.HI.X R13, R20, R15.reuse, R13, 0x2, P1 ;  /* 0x0000000f140d7211 */ /* 0x080fe400008f140d */
[----:B------:R-:W-:Y:S01]  /*0240*/  IADD3.X R11, PT, PT, R18, UR11, RZ, P2, !PT ;  /* 0x0000000b120b7c10 */ /* 0x000fe200097fe4ff */
[----:B------:R-:W-:Y:S01]  /*0250*/  VIADD R20, R5, 0xffffffff ;  /* 0xffffffff05147836 */ /* 0x000fe20000000000 */
[----:B------:R-:W-:Y:S01]  /*0260*/  ISETP.GE.OR P0, PT, R2, R6, P0 ;  /* 0x000000060200720c */ /* 0x000fe20000706670 */
[----:B------:R-:W-:Y:S01]  /*0270*/  VIADD R21, R7, 0x1 ;  /* 0x0000000107157836 */ /* 0x000fe20000000000 */
[----:B------:R-:W-:Y:S01]  /*0280*/  LEA R14, P4, R22, R14, 0x2 ;  /* 0x0000000e160e7211 */ /* 0x000fe200078810ff */
[----:B------:R-:W-:Y:S01]  /*0290*/  IMAD R6, R0, 0x44, R19 ;  /* 0x0000004400067824 */ /* 0x000fe200078e0213 */
[C---:B------:R-:W-:Y:S01]  /*02a0*/  ISETP.NE.AND P1, PT, R3.reuse, RZ, PT ;  /* 0x000000ff0300720c */ /* 0x040fe20003f25270 */
[----:B------:R-:W-:Y:S01]  /*02b0*/  IMAD.MOV.U32 R5, RZ, RZ, RZ ;  /* 0x000000ffff057224 */ /* 0x000fe200078e00ff */
[----:B------:R-:W-:Y:S01]  /*02c0*/  ISETP.GT.AND P2, PT, R4, RZ, PT ;  /* 0x000000ff0400720c */ /* 0x000fe20003f44270 */
[----:B------:R-:W-:Y:S01]  /*02d0*/  IMAD R6, R3, 0x4, R6 ;  /* 0x0000000403067824 */ /* 0x000fe200078e0206 */
[----:B------:R-:W-:Y:S01]  /*02e0*/  LEA.HI.X R15, R22, R15, R23, 0x2, P4 ;  /* 0x0000000f160f7211 */ /* 0x000fe200020f1417 */
[----:B------:R-:W-:Y:S01]  /*02f0*/  IMAD.WIDE R18, R21, 0x4, R16 ;  /* 0x0000000415127825 */ /* 0x000fe200078e0210 */
[----:B------:R-:W-:-:S02]  /*0300*/  ISETP.NE.AND P1, PT, R0, RZ, P1 ;  /* 0x000000ff0000720c */ /* 0x000fc40000f25270 */
[----:B------:R-:W-:Y:S02]  /*0310*/  ISETP.NE.AND P2, PT, R2, RZ, P2 ;  /* 0x000000ff0200720c */ /* 0x000fe40001745270 */
[----:B------:R-:W-:Y:S01]  /*0320*/  LOP3.LUT R7, R20, 0x3, RZ, 0xc0, !PT ;  /* 0x0000000314077812 */ /* 0x000fe200078ec0ff */
[----:B------:R-:W-:Y:S10]  /*0330*/  @!P3 BRA `(.L_x_0) ;  /* 0x00000010001cb947 */ /* 0x000ff40003800000 */
[C---:B------:R-:W-:Y:S01]  /*0340*/  IMAD.IADD R24, R0.reuse, 0x1, R3 ;  /* 0x0000000100187824 */ /* 0x040fe200078e0203 */
[----:B------:R-:W-:Y:S01]  /*0350*/  ISETP.NE.AND P3, PT, R0, RZ, PT ;  /* 0x000000ff0000720c */ /* 0x000fe20003f65270 */
[----:B------:R-:W-:Y:S01]  /*0360*/  UMOV UR4, URZ ;  /* 0x000000ff00047c82 */ /* 0x000fe20008000000 */
[----:B------:R-:W-:Y:S01]  /*0370*/  LOP3.LUT R5, R20, 0xfffffffc, RZ, 0xc0, !PT ;  /* 0xfffffffc14057812 */ /* 0x000fe200078ec0ff */
[----:B------:R-:W-:-:S10]  /*0380*/  IMAD.MOV R25, RZ, RZ, -R24 ;  /* 0x000000ffff197224 */ /* 0x000fd400078e0a18 */
.L_x_45:
[----:B------:R-:W-:Y:S01]  /*0390*/  ISETP.NE.OR P4, PT, R25, RZ, P0 ;  /* 0x000000ff1900720c */ /* 0x000fe20000785670 */
[----:B------:R-:W-:-:S12]  /*03a0*/  BSSY.RECONVERGENT B0, `(.L_x_1) ;  /* 0x000003b000007945 */ /* 0x000fd80003800200 */
[----:B012345:R-:W-:Y:S05]  /*03b0*/  @P4 BRA `(.L_x_2) ;  /* 0x0000000000e44947 */ /* 0x03ffea0003800000 */
[----:B------:R0:W1:Y:S01]  /*03c0*/  @P1 LDS R23, [R6+-0x48] ;  /* 0xffffb80006171984 */ /* 0x0000620000000800 */
[----:B------:R-:W-:Y:S04]  /*03d0*/  BSSY.RECONVERGENT B1, `(.L_x_3) ;  /* 0x0000012000017945 */ /* 0x000fe80003800200 */
[----:B------:R-:W-:Y:S04]  /*03e0*/  BSSY.RELIABLE B2, `(.L_x_4) ;  /* 0x000000a000027945 */ /* 0x000fe80003800100 */
[----:B0-----:R-:W-:Y:S05]  /*03f0*/  @P1 BRA `(.L_x_5) ;  /* 0x0000000000201947 */ /* 0x001fea0003800000 */
[----:B------:R-:W-:Y:S01]  /*0400*/  BSSY.RECONVERGENT B3, `(.L_x_6) ;  /* 0x0000005000037945 */ /* 0x000fe20003800200 */
[----:B------:R-:W-:Y:S01]  /*0410*/  ISETP.NE.AND P4, PT, R0, RZ, PT ;  /* 0x000000ff0000720c */ /* 0x000fe20003f85270 */
[----:B-1----:R-:W-:Y:S02]  /*0420*/  IMAD.MOV.U32 R23, RZ, RZ, RZ ;  /* 0x000000ffff177224 */ /* 0x002fe400078e00ff */
[----:B------:R-:W-:Y:S10]  /*0430*/  @!P2 BRA `(.L_x_7) ;  /* 0x000000000004a947 */ /* 0x000ff40003800000 */
[----:B------:R0:W5:Y:S02]  /*0440*/  LDG.E R23, desc[UR6][R14.64+-0x4] ;  /* 0xfffffc060e177981 */ /* 0x000164000c1e1900 */
.L_x_7:
[----:B------:R-:W-:Y:S05]  /*0450*/  BSYNC.RECONVERGENT B3 ;  /* 0x0000000000037941 */ /* 0x000fea0003800200 */
.L_x_6:
[----:B------:R-:W-:Y:S05]  /*0460*/  @!P4 BREAK.RELIABLE B2 ;  /* 0x000000000002c942 */ /* 0x000fea0003800100 */
[----:B------:R-:W-:Y:S05]  /*0470*/  @!P4 BRA `(.L_x_8) ;  /* 0x00000000000cc947 */ /* 0x000fea0003800000 */
.L_x_5:
[----:B------:R-:W-:Y:S05]  /*0480*/  BSYNC.RELIABLE B2 ;  /* 0x0000000000027941 */ /* 0x000fea0003800100 */
.L_x_4:
[----:B------:R2:W3:Y:S01]  /*0490*/  LDS R20, [R6+-0x44] ;  /* 0xffffbc0006147984 */ /* 0x0004e20000000800 */
[----:B------:R-:W-:Y:S05]  /*04a0*/  BRA `(.L_x_9) ;  /* 0x0000000000107947 */ /* 0x000fea0003800000 */
.L_x_8:
[----:B------:R-:W-:Y:S01]  /*04b0*/  ISETP.NE.AND P4, PT, R2, RZ, PT ;  /* 0x000000ff0200720c */ /* 0x000fe20003f85270 */
[----:B------:R-:W-:-:S12]  /*04c0*/  IMAD.MOV.U32 R20, RZ, RZ, RZ ;  /* 0x000000ffff147224 */ /* 0x000fd800078e00ff */
[----:B------:R-:W-:Y:S05]  /*04d0*/  @!P4 BRA `(.L_x_9) ;  /* 0x000000000004c947 */ /* 0x000fea0003800000 */
[----:B------:R1:W5:Y:S02]  /*04e0*/  LDG.E R20, desc[UR6][R16.64] ;  /* 0x0000000610147981 */ /* 0x000364000c1e1900 */
.L_x_9:
[----:B------:R-:W-:Y:S05]  /*04f0*/  BSYNC.RECONVERGENT B1 ;  /* 0x0000000000017941 */ /* 0x000fea0003800200 */
.L_x_3:
[----:B------:R-:W4:Y:S04]  /*0500*/  LDG.E.U8 R21, desc[UR6][R8.64] ;  /* 0x0000000608157981 */ /* 0x000f28000c1e1100 */
[----:B------:R-:W4:Y:S01]  /*0510*/  LDG.E.U8 R22, desc[UR6][R10.64] ;  /* 0x000000060a167981 */ /* 0x000f22000c1e1100 */
[----:B------:R-:W-:Y:S01]  /*0520*/  ISETP.NE.AND P5, PT, R3, RZ, PT ;  /* 0x000000ff0300720c */ /* 0x000fe20003fa5270 */
[----:B------:R-:W-:Y:S01]  /*0530*/  BSSY.RECONVERGENT B1, `(.L_x_10) ;  /* 0x0000008000017945 */ /* 0x000fe20003800200 */
[----:B----4-:R-:W-:-:S11]  /*0540*/  ISETP.NE.AND P4, PT, R21, R22, PT ;  /* 0x000000161500720c */ /* 0x010fd60003f85270 */
[----:B------:R4:W0:Y:S01]  /*0550*/  @P5 LDS R21, [R6+-0x4] ;  /* 0xfffffc0006155984 */ /* 0x0008220000000800 */
[----:B------:R-:W-:Y:S05]  /*0560*/  @P5 BRA `(.L_x_11) ;  /* 0x0000000000105947 */ /* 0x000fea0003800000 */
[----:B------:R-:W-:Y:S01]  /*0570*/  ISETP.GE.AND P5, PT, R4, 0x1, PT ;  /* 0x000000010400780c */ /* 0x000fe20003fa6270 */
[----:B0-----:R-:W-:-:S12]  /*0580*/  IMAD.MOV.U32 R21, RZ, RZ, RZ ;  /* 0x000000ffff157224 */ /* 0x001fd800078e00ff */
[----:B------:R-:W-:Y:S05]  /*0590*/  @!P5 BRA `(.L_x_11) ;  /* 0x000000000004d947 */ /* 0x000fea0003800000 */
[----:B------:R0:W5:Y:S02]  /*05a0*/  LDG.E R21, desc[UR6][R12.64+-0x4] ;  /* 0xfffffc060c157981 */ /* 0x000164000c1e1900 */
.L_x_11:
[----:B------:R-:W-:Y:S05]  /*05b0*/  BSYNC.RECONVERGENT B1 ;  /* 0x0000000000017941 */ /* 0x000fea0003800200 */
.L_x_10:
[----:B0--3-5:R-:W-:Y:S01]  /*05c0*/  VIMNMX R21, PT, PT, R21, R20, !PT ;  /* 0x0000001415157248 */ /* 0x029fe20007fe0100 */
[C---:B-1----:R-:W-:Y:S02]  /*05d0*/  VIADD R20, R23.reuse, 0x2 ;  /* 0x0000000217147836 */ /* 0x042fe40000000000 */
[----:B------:R-:W-:Y:S02]  /*05e0*/  @P4 VIADD R20, R23, 0xffffffff ;  /* 0xffffffff17144836 */ /* 0x000fe40000000000 */
[----:B------:R-:W-:-:S05]  /*05f0*/  VIADD R21, R21, 0xffffffff ;  /* 0xffffffff15157836 */ /* 0x000fca0000000000 */
[----:B------:R-:W-:Y:S02]  /*0600*/  VIMNMX.RELU R23, PT, PT, R20, R21, !PT ;  /* 0x0000001514177248 */ /* 0x000fe40007fe1100 */
[----:B------:R-:W-:-:S03]  /*0610*/  VIMNMX R20, PT, PT, R21, R20, !PT ;  /* 0x0000001415147248 */ /* 0x000fc60007fe0100 */
[----:B------:R0:W-:Y:S01]  /*0620*/  STS [R6], R23 ;  /* 0x0000001706007388 */ /* 0x0001e20000000800 */
[----:B------:R-:W-:-:S03]  /*0630*/  ISETP.GE.AND P4, PT, R20, 0x1, PT ;  /* 0x000000011400780c */ /* 0x000fc60003f86270 */
[----:B------:R0:W-:Y:S10]  /*0640*/  STG.E desc[UR6][R18.64], R23 ;  /* 0x0000001712007986 */ /* 0x0001f4000c101906 */
[----:B------:R-:W-:Y:S05]  /*0650*/  @!P4 BRA `(.L_x_2) ;  /* 0x00000000003cc947 */ /* 0x000fea0003800000 */
[----:B------:R-:W1:Y:S01]  /*0660*/  S2R R22, SR_LANEID ;  /* 0x0000000000167919 */ /* 0x000e620000000000 */
[----:B------:R-:W3:Y:S01]  /*0670*/  LDC.64 R20, c[0x0][0x3a0] ;  /* 0x0000e800ff147b82 */ /* 0x000ee20000000a00 */
[----:B------:R-:W-:Y:S01]  /*0680*/  VOTEU.ANY UR5, UPT, PT ;  /* 0x0000000000057886 */ /* 0x000fe200038e0100 */
[----:B------:R-:W-:Y:S01]  /*0690*/  CREDUX.MAX.S32 UR8, R23 ;  /* 0x00000000170872cc */ /* 0x000fe20000000200 */
[----:B------:R-:W-:-:S12]  /*06a0*/  UFLO.U32 UR5, UR5 ;  /* 0x00000005000572bd */ /* 0x000fd800080e0000 */
[----:B------:R-:W-:Y:S01]  /*06b0*/  IMAD.U32 R27, RZ, RZ, UR8 ;  /* 0x00000008ff1b7e24 */ /* 0x000fe2000f8e00ff */
[----:B-1----:R-:W-:-:S13]  /*06c0*/  ISETP.EQ.U32.AND P4, PT, R22, UR5, PT ;  /* 0x0000000516007c0c */ /* 0x002fda000bf82070 */
[----:B---3--:R1:W-:Y:S04]  /*06d0*/  @P4 REDG.E.MAX.S32.STRONG.GPU desc[UR6][R20.64], R27 ;  /* 0x0000001b1400498e */ /* 0x0083e8000d12e306 */
[----:B------:R-:W3:Y:S02]  /*06e0*/  LDG.E R22, desc[UR6][R20.64] ;  /* 0x0000000614167981 */ /* 0x000ee4000c1e1900 */
[----:B---3--:R-:W-:-:S13]  /*06f0*/  ISETP.NE.AND P4, PT, R23, R22, PT ;  /* 0x000000161700720c */ /* 0x008fda0003f85270 */
[----:B-1----:R-:W-:Y:S05]  /*0700*/  @P4 BRA `(.L_x_2) ;  /* 0x0000000000104947 */ /* 0x002fea0003800000 */
[----:B0-----:R-:W0:Y:S08]  /*0710*/  LDC.64 R22, c[0x0][0x3a8] ;  /* 0x0000ea00ff167b82 */ /* 0x001e300000000a00 */
[----:B------:R-:W1:Y:S01]  /*0720*/  LDC.64 R20, c[0x0][0x3b0] ;  /* 0x0000ec00ff147b82 */ /* 0x000e620000000a00 */
[----:B0-----:R3:W5:Y:S04]  /*0730*/  ATOMG.E.EXCH.STRONG.GPU PT, RZ, desc[UR6][R22.64], R2 ;  /* 0x8000000216ff79a8 */ /* 0x001768000c1ef106 */
[----:B-1----:R3:W5:Y:S02]  /*0740*/  ATOMG.E.EXCH.STRONG.GPU PT, RZ, desc[UR6][R20.64], R4 ;  /* 0x8000000414ff79a8 */ /* 0x002764000c1ef106 */
.L_x_2:
[----:B------:R-:W-:Y:S05]  /*0750*/  BSYNC.RECONVERGENT B0 ;  /* 0x0000000000007941 */ /* 0x000fea0003800200 */
.L_x_1:
[----:B------:R-:W-:Y:S05]  /*0760*/  WARPSYNC.ALL ;  /* 0x0000000000007948 */ /* 0x000fea0003800000 */
[----:B------:R-:W-:Y:S01]  /*0770*/  UIADD3 UR5, UPT, UPT, UR4, 0x1, URZ ;  /* 0x0000000104057890 */ /* 0x000fe2000fffe0ff */
[----:B------:R-:W-:Y:S05]  /*0780*/  BAR.SYNC.DEFER_BLOCKING 0x0 ;  /* 0x0000000000007b1d */ /* 0x000fea0000010000 */
[----:B------:R-:W-:Y:S01]  /*0790*/  ISETP.NE.OR P4, PT, R24, UR5, P0 ;  /* 0x0000000518007c0c */ /* 0x000fe20008785670 */
[----:B------:R-:W-:-:S12]  /*07a0*/  BSSY.RECONVERGENT B0, `(.L_x_12) ;  /* 0x000003a000007945 */ /* 0x000fd80003800200 */
[----:B------:R-:W-:Y:S05]  /*07b0*/  @P4 BRA `(.L_x_13) ;  /* 0x0000000000e04947 */ /* 0x000fea0003800000 */
[----:B------:R-:W-:Y:S04]  /*07c0*/  BSSY.RECONVERGENT B1, `(.L_x_14) ;  /* 0x0000012000017945 */ /* 0x000fe80003800200 */
[----:B------:R-:W-:Y:S04]  /*07d0*/  BSSY.RELIABLE B2, `(.L_x_15) ;  /* 0x000000f000027945 */ /* 0x000fe80003800100 */
[----:B------:R-:W-:Y:S05]  /*07e0*/  @P1 BRA `(.L_x_16) ;  /* 0x0000000000301947 */ /* 0x000fea0003800000 */
[----:B------:R-:W-:Y:S01]  /*07f0*/  BSSY.RECONVERGENT B3, `(.L_x_17) ;  /* 0x0000004000037945 */ /* 0x000fe20003800200 */
[----:B0--3--:R-:W-:-:S03]  /*0800*/  IMAD.MOV.U32 R23, RZ, RZ, RZ ;  /* 0x000000ffff177224 */ /* 0x009fc600078e00ff */
[----:B------:R-:W-:Y:S05]  /*0810*/  @!P2 BRA `(.L_x_18) ;  /* 0x000000000004a947 */ /* 0x000fea0003800000 */
[----:B------:R0:W5:Y:S02]  /*0820*/  LDG.E R23, desc[UR6][R14.64+-0x4] ;  /* 0xfffffc060e177981 */ /* 0x000164000c1e1900 */
.L_x_18:
[----:B------:R-:W-:Y:S05]  /*0830*/  BSYNC.RECONVERGENT B3 ;  /* 0x0000000000037941 */ /* 0x000fea0003800200 */
.L_x_17:
[----:B------:R-:W-:Y:S05]  /*0840*/  @!P3 BREAK.RELIABLE B2 ;  /* 0x000000000002b942 */ /* 0x000fea0003800100 */
[----:B------:R-:W-:Y:S05]  /*0850*/  @P3 BRA `(.L_x_19) ;  /* 0x0000000000183947 */ /* 0x000fea0003800000 */
[----:B------:R-:W-:Y:S01]  /*0860*/  ISETP.NE.AND P4, PT, R2, RZ, PT ;  /* 0x000000ff0200720c */ /* 0x000fe20003f85270 */
[----:B------:R-:W-:-:S12]  /*0870*/  IMAD.MOV.U32 R20, RZ, RZ, RZ ;  /* 0x000000ffff147224 */ /* 0x000fd800078e00ff */
[----:B------:R-:W-:Y:S05]  /*0880*/  @!P4 BRA `(.L_x_20) ;  /* 0x000000000014c947 */ /* 0x000fea0003800000 */
[----:B------:R1:W5:Y:S01]  /*0890*/  LDG.E R20, desc[UR6][R16.64] ;  /* 0x0000000610147981 */ /* 0x000362000c1e1900 */
[----:B------:R-:W-:Y:S05]  /*08a0*/  BRA `(.L_x_20) ;  /* 0x00000000000c7947 */ /* 0x000fea0003800000 */
.L_x_16:
[----:B0--3--:R1:W3:Y:S02]  /*08b0*/  LDS R23, [R6+-0x48] ;  /* 0xffffb80006177984 */ /* 0x0092e40000000800 */
.L_x_19:
[----:B------:R-:W-:Y:S05]  /*08c0*/  BSYNC.RELIABLE B2 ;  /* 0x0000000000027941 */ /* 0x000fea0003800100 */
.L_x_15:
[----:B------:R0:W0:Y:S02]  /*08d0*/  LDS R20, [R6+-0x44] ;  /* 0xffffbc0006147984 */ /* 0x0000240000000800 */
.L_x_20:
[----:B------:R-:W-:Y:S05]  /*08e0*/  BSYNC.RECONVERGENT B1 ;  /* 0x0000000000017941 */ /* 0x000fea0003800200 */
.L_x_14:
[----:B------:R-:W2:Y:S04]  /*08f0*/  LDG.E.U8 R21, desc[UR6][R8.64] ;  /* 0x0000000608157981 */ /* 0x000ea8000c1e1100 */
[----:B------:R-:W2:Y:S01]  /*0900*/  LDG.E.U8 R22, desc[UR6][R10.64] ;  /* 0x000000060a167981 */ /* 0x000ea2000c1e1100 */
[----:B------:R-:W-:Y:S01]  /*0910*/  ISETP.NE.AND P5, PT, R3, RZ, PT ;  /* 0x000000ff0300720c */ /* 0x000fe20003fa5270 */
[----:B------:R-:W-:Y:S01]  /*0920*/  BSSY.RECONVERGENT B1, `(.L_x_21) ;  /* 0x0000008000017945 */ /* 0x000fe20003800200 */
[----:B--2---:R-:W-:-:S11]  /*0930*/  ISETP.NE.AND P4, PT, R21, R22, PT ;  /* 0x000000161500720c */ /* 0x004fd60003f85270 */
[----:B------:R2:W0:Y:S01]  /*0940*/  @P5 LDS R21, [R6+-0x4] ;  /* 0xfffffc0006155984 */ /* 0x0004220000000800 */
[----:B------:R-:W-:Y:S05]  /*0950*/  @P5 BRA `(.L_x_22) ;  /* 0x0000000000105947 */ /* 0x000fea0003800000 */
[----:B------:R-:W-:Y:S01]  /*0960*/  ISETP.GE.AND P5, PT, R4, 0x1, PT ;  /* 0x000000010400780c */ /* 0x000fe20003fa6270 */
[----:B0-----:R-:W-:-:S12]  /*0970*/  IMAD.MOV.U32 R21, RZ, RZ, RZ ;  /* 0x000000ffff157224 */ /* 0x001fd800078e00ff */
[----:B------:R-:W-:Y:S05]  /*0980*/  @!P5 BRA `(.L_x_22) ;  /* 0x000000000004d947 */ /* 0x000fea0003800000 */
[----:B------:R0:W5:Y:S02]  /*0990*/  LDG.E R21, desc[UR6][R12.64+-0x4] ;  /* 0xfffffc060c157981 */ /* 0x000164000c1e1900 */
.L_x_22:
[----:B------:R-:W-:Y:S05]  /*09a0*/  BSYNC.RECONVERGENT B1 ;  /* 0x0000000000017941 */ /* 0x000fea0003800200 */
.L_x_21:
[----:B0----5:R-:W-:Y:S01]  /*09b0*/  VIMNMX R21, PT, PT, R21, R20, !PT ;  /* 0x0000001415157248 */ /* 0x021fe20007fe0100 */
[C---:B---3--:R-:W-:Y:S02]  /*09c0*/  VIADD R20, R23.reuse, 0x2 ;  /* 0x0000000217147836 */ /* 0x048fe40000000000 */
        /* <DEDUP_REMOVED lines=8> */
[----:B------:R-:W3:Y:S01]  /*0a50*/  S2R R22, SR_LANEID ;  /* 0x0000000000167919 */ /* 0x000ee20000000000 */
[----:B------:R-:W5:Y:S01]  /*0a60*/  LDC.64 R20, c[0x0][0x3a0] ;  /* 0x0000e800ff147b82 */ /* 0x000f620000000a00 */
[----:B------:R-:W-:Y:S01]  /*0a70*/  VOTEU.ANY UR5, UPT, PT ;  /* 0x0000000000057886 */ /* 0x000fe200038e0100 */
[----:B------:R-:W-:Y:S01]  /*0a80*/  CREDUX.MAX.S32 UR8, R23 ;  /* 0x00000000170872cc */ /* 0x000fe20000000200 */
[----:B------:R-:W-:-:S12]  /*0a90*/  UFLO.U32 UR5, UR5 ;  /* 0x00000005000572bd */ /* 0x000fd800080e0000 */
[----:B------:R-:W-:Y:S01]  /*0aa0*/  IMAD.U32 R27, RZ, RZ, UR8 ;  /* 0x00000008ff1b7e24 */ /* 0x000fe2000f8e00ff */
[----:B---3--:R-:W-:-:S13]  /*0ab0*/  ISETP.EQ.U32.AND P4, PT, R22, UR5, PT ;  /* 0x0000000516007c0c */ /* 0x008fda000bf82070 */
[----:B-----5:R3:W-:Y:S04]  /*0ac0*/  @P4 REDG.E.MAX.S32.STRONG.GPU desc[UR6][R20.64], R27 ;  /* 0x0000001b1400498e */ /* 0x0207e8000d12e306 */
[----:B------:R-:W5:Y:S02]  /*0ad0*/  LDG.E R22, desc[UR6][R20.64] ;  /* 0x0000000614167981 */ /* 0x000f64000c1e1900 */
[----:B-----5:R-:W-:-:S13]  /*0ae0*/  ISETP.NE.AND P4, PT, R23, R22, PT ;  /* 0x000000161700720c */ /* 0x020fda0003f85270 */
[----:B---3--:R-:W-:Y:S05]  /*0af0*/  @P4 BRA `(.L_x_13) ;  /* 0x0000000000104947 */ /* 0x008fea0003800000 */
[----:B0-----:R-:W0:Y:S08]  /*0b00*/  LDC.64 R22, c[0x0][0x3a8] ;  /* 0x0000ea00ff167b82 */ /* 0x001e300000000a00 */
[----:B------:R-:W3:Y:S01]  /*0b10*/  LDC.64 R20, c[0x0][0x3b0] ;  /* 0x0000ec00ff147b82 */ /* 0x000ee20000000a00 */
[----:B0-----:R0:W5:Y:S04]  /*0b20*/  ATOMG.E.EXCH.STRONG.GPU PT, RZ, desc[UR6][R22.64], R2 ;  /* 0x8000000216ff79a8 */ /* 0x001168000c1ef106 */
[----:B---3--:R0:W5:Y:S02]  /*0b30*/  ATOMG.E.EXCH.STRONG.GPU PT, RZ, desc[UR6][R20.64], R4 ;  /* 0x8000000414ff79a8 */ /* 0x008164000c1ef106 */
.L_x_13:
[----:B------:R-:W-:Y:S05]  /*0b40*/  BSYNC.RECONVERGENT B0 ;  /* 0x0000000000007941 */ /* 0x000fea0003800200 */
.L_x_12:
        /* <DEDUP_REMOVED lines=10> */
[----:B------:R-:W-:Y:S01]  /*0bf0*/  ISETP.NE.AND P3, PT, R0, RZ, PT ;  /* 0x000000ff0000720c */ /* 0x000fe20003f65270 */
[----:B0--3--:R-:W-:Y:S02]  /*0c00*/  IMAD.MOV.U32 R23, RZ, RZ, RZ ;  /* 0x000000ffff177224 */ /* 0x009fe400078e00ff */
[----:B------:R-:W-:Y:S10]  /*0c10*/  @!P2 BRA `(.L_x_29) ;  /* 0x000000000004a947 */ /* 0x000ff40003800000 */
[----:B------:R0:W5:Y:S02]  /*0c20*/  LDG.E R23, desc[UR6][R14.64+-0x4] ;  /* 0xfffffc060e177981 */ /* 0x000164000c1e1900 */
.L_x_29:
[----:B------:R-:W-:Y:S05]  /*0c30*/  BSYNC.RECONVERGENT B3 ;  /* 0x0000000000037941 */ /* 0x000fea0003800200 */
.L_x_28:
[----:B------:R-:W-:Y:S05]  /*0c40*/  @!P3 BREAK.RELIABLE B2 ;  /* 0x000000000002b942 */ /* 0x000fea0003800100 */
[----:B------:R-:W-:Y:S05]  /*0c50*/  @P3 BRA `(.L_x_30) ;  /* 0x0000000000183947 */ /* 0x000fea0003800000 */
[----:B------:R-:W-:Y:S01]  /*0c60*/  ISETP.NE.AND P4, PT, R2, RZ, PT ;  /* 0x000000ff0200720c */ /* 0x000fe20003f85270 */
[----:B------:R-:W-:-:S12]  /*0c70*/  IMAD.MOV.U32 R20, RZ, RZ, RZ ;  /* 0x000000ffff147224 */ /* 0x000fd800078e00ff */
[----:B------:R-:W-:Y:S05]  /*0c80*/  @!P4 BRA `(.L_x_31) ;  /* 0x000000000014c947 */ /* 0x000fea0003800000 */
[----:B------:R3:W5:Y:S01]  /*0c90*/  LDG.E R20, desc[UR6][R16.64] ;  /* 0x0000000610147981 */ /* 0x000762000c1e1900 */
[----:B------:R-:W-:Y:S05]  /*0ca0*/  BRA `(.L_x_31) ;  /* 0x00000000000c7947 */ /* 0x000fea0003800000 */
.L_x_27:
[----:B0--3--:R3:W0:Y:S02]  /*0cb0*/  LDS R23, [R6+-0x48] ;  /* 0xffffb80006177984 */ /* 0x0096240000000800 */
.L_x_30:
[----:B------:R-:W-:Y:S05]  /*0cc0*/  BSYNC.RELIABLE B2 ;  /* 0x0000000000027941 */ /* 0x000fea0003800100 */
.L_x_26:
[----:B------:R0:W0:Y:S02]  /*0cd0*/  LDS R20, [R6+-0x44] ;  /* 0xffffbc0006147984 */ /* 0x0000240000000800 */
.L_x_31:
[----:B------:R-:W-:Y:S05]  /*0ce0*/  BSYNC.RECONVERGENT B1 ;  /* 0x0000000000017941 */ /* 0x000fea0003800200 */
.L_x_25:
        /* <DEDUP_REMOVED lines=11> */
.L_x_33:
[----:B------:R-:W-:Y:S05]  /*0da0*/  BSYNC.RECONVERGENT B1 ;  /* 0x0000000000017941 */ /* 0x000fea0003800200 */
.L_x_32:
[----:B0----5:R-:W-:Y:S01]  /*0db0*/  VIMNMX R21, PT, PT, R21, R20, !PT ;  /* 0x0000001415157248 */ /* 0x021fe20007fe0100 */
[C---:B------:R-:W-:Y:S02]  /*0dc0*/  VIADD R20, R23.reuse, 0x2 ;  /* 0x0000000217147836 */ /* 0x040fe40000000000 */
        /* <DEDUP_REMOVED lines=8> */
[----:B------:R-:W5:Y:S01]  /*0e50*/  S2R R22, SR_LANEID ;  /* 0x0000000000167919 */ /* 0x000f620000000000 */
[----:B------:R-:W0:Y:S01]  /*0e60*/  LDC.64 R20, c[0x0][0x3a0] ;  /* 0x0000e800ff147b82 */ /* 0x000e220000000a00 */
[----:B------:R-:W-:Y:S01]  /*0e70*/  VOTEU.ANY UR5, UPT, PT ;  /* 0x0000000000057886 */ /* 0x000fe200038e0100 */
[----:B------:R-:W-:Y:S01]  /*0e80*/  CREDUX.MAX.S32 UR8, R23 ;  /* 0x00000000170872cc */ /* 0x000fe20000000200 */
[----:B------:R-:W-:-:S12]  /*0e90*/  UFLO.U32 UR5, UR5 ;  /* 0x00000005000572bd */ /* 0x000fd800080e0000 */
[----:B------:R-:W-:Y:S01]  /*0ea0*/  IMAD.U32 R27, RZ, RZ, UR8 ;  /* 0x00000008ff1b7e24 */ /* 0x000fe2000f8e00ff */
[----:B-----5:R-:W-:-:S13]  /*0eb0*/  ISETP.EQ.U32.AND P4, PT, R22, UR5, PT ;  /* 0x0000000516007c0c */ /* 0x020fda000bf82070 */
[----:B0-----:R0:W-:Y:S04]  /*0ec0*/  @P4 REDG.E.MAX.S32.STRONG.GPU desc[UR6][R20.64], R27 ;  /* 0x0000001b1400498e */ /* 0x0011e8000d12e306 */
[----:B------:R-:W5:Y:S02]  /*0ed0*/  LDG.E R22, desc[UR6][R20.64] ;  /* 0x0000000614167981 */ /* 0x000f64000c1e1900 */
[----:B-----5:R-:W-:-:S13]  /*0ee0*/  ISETP.NE.AND P4, PT, R23, R22, PT ;  /* 0x000000161700720c */ /* 0x020fda0003f85270 */
[----:B0-----:R-:W-:Y:S05]  /*0ef0*/  @P4 BRA `(.L_x_24) ;  /* 0x0000000000104947 */ /* 0x001fea0003800000 */
[----:B------:R-:W0:Y:S08]  /*0f00*/  LDC.64 R20, c[0x0][0x3a8] ;  /* 0x0000ea00ff147b82 */ /* 0x000e300000000a00 */
[----:B------:R-:W1:Y:S01]  /*0f10*/  LDC.64 R22, c[0x0][0x3b0] ;  /* 0x0000ec00ff167b82 */ /* 0x000e620000000a00 */
[----:B0-----:R0:W5:Y:S04]  /*0f20*/  ATOMG.E.EXCH.STRONG.GPU PT, RZ, desc[UR6][R20.64], R2 ;  /* 0x8000000214ff79a8 */ /* 0x001168000c1ef106 */
[----:B-1----:R0:W5:Y:S02]  /*0f30*/  ATOMG.E.EXCH.STRONG.GPU PT, RZ, desc[UR6][R22.64], R4 ;  /* 0x8000000416ff79a8 */ /* 0x002164000c1ef106 */
.L_x_24:
[----:B------:R-:W-:Y:S05]  /*0f40*/  BSYNC.RECONVERGENT B0 ;  /* 0x0000000000007941 */ /* 0x000fea0003800200 */
.L_x_23:
        /* <DEDUP_REMOVED lines=14> */
.L_x_40:
[----:B------:R-:W-:Y:S05]  /*1030*/  BSYNC.RECONVERGENT B3 ;  /* 0x0000000000037941 */ /* 0x000fea0003800200 */
.L_x_39:
[----:B------:R-:W-:Y:S05]  /*1040*/  @!P3 BREAK.RELIABLE B2 ;  /* 0x000000000002b942 */ /* 0x000fea0003800100 */
[----:B------:R-:W-:Y:S05]  /*1050*/  @P3 BRA `(.L_x_41) ;  /* 0x0000000000183947 */ /* 0x000fea0003800000 */
[----:B------:R-:W-:Y:S01]  /*1060*/  ISETP.NE.AND P4, PT, R2, RZ, PT ;  /* 0x000000ff0200720c */ /* 0x000fe20003f85270 */
[----:B------:R-:W-:-:S12]  /*1070*/  IMAD.MOV.U32 R20, RZ, RZ, RZ ;  /* 0x000000ffff147224 */ /* 0x000fd800078e00ff */
[----:B------:R-:W-:Y:S05]  /*1080*/  @!P4 BRA `(.L_x_42) ;  /* 0x000000000014c947 */ /* 0x000fea0003800000 */
[----:B------:R3:W5:Y:S01]  /*1090*/  LDG.E R20, desc[UR6][R16.64] ;  /* 0x0000000610147981 */ /* 0x000762000c1e1900 */
[----:B------:R-:W-:Y:S05]  /*10a0*/  BRA `(.L_x_42) ;  /* 0x00000000000c7947 */ /* 0x000fea0003800000 */
.L_x_38:
[----:B0--3--:R3:W0:Y:S02]  /*10b0*/  LDS R23, [R6+-0x48] ;  /* 0xffffb80006177984 */ /* 0x0096240000000800 */
.L_x_41:
[----:B------:R-:W-:Y:S05]  /*10c0*/  BSYNC.RELIABLE B2 ;  /* 0x0000000000027941 */ /* 0x000fea0003800100 */
.L_x_37:
[----:B------:R0:W0:Y:S02]  /*10d0*/  LDS R20, [R6+-0x44] ;  /* 0xffffbc0006147984 */ /* 0x0000240000000800 */
.L_x_42:
[----:B------:R-:W-:Y:S05]  /*10e0*/  BSYNC.RECONVERGENT B1 ;  /* 0x0000000000017941 */ /* 0x000fea0003800200 */
.L_x_36:
        /* <DEDUP_REMOVED lines=11> */
.L_x_44:
[----:B------:R-:W-:Y:S05]  /*11a0*/  BSYNC.RECONVERGENT B1 ;  /* 0x0000000000017941 */ /* 0x000fea0003800200 */
.L_x_43:
        /* <DEDUP_REMOVED lines=25> */
.L_x_35:
[----:B------:R-:W-:Y:S05]  /*1340*/  BSYNC.RECONVERGENT B0 ;  /* 0x0000000000007941 */ /* 0x000fea0003800200 */
.L_x_34:
[----:B------:R-:W-:Y:S05]  /*1350*/  WARPSYNC.ALL ;  /* 0x0000000000007948 */ /* 0x000fea0003800000 */
[----:B------:R-:W-:Y:S01]  /*1360*/  UIADD3 UR4, UPT, UPT, UR4, 0x4, URZ ;  /* 0x0000000404047890 */ /* 0x000fe2000fffe0ff */
[----:B------:R-:W-:Y:S01]  /*1370*/  BAR.SYNC.DEFER_BLOCKING 0x0 ;  /* 0x0000000000007b1d */ /* 0x000fe20000010000 */
[----:B------:R-:W-:-:S04]  /*1380*/  VIADD R25, R25, 0x4 ;  /* 0x0000000419197836 */ /* 0x000fc80000000000 */
[----:B------:R-:W-:-:S13]  /*1390*/  ISETP.NE.AND P4, PT, R5, UR4, PT ;  /* 0x0000000405007c0c */ /* 0x000fda000bf85270 */
[----:B------:R-:W-:Y:S05]  /*13a0*/  @P4 BRA `(.L_x_45) ;  /* 0xffffffec00f84947 */ /* 0x000fea000383ffff */
.L_x_0:
[----:B------:R-:W-:-:S13]  /*13b0*/  ISETP.NE.AND P3, PT, R7, RZ, PT ;  /* 0x000000ff0700720c */ /* 0x000fda0003f65270 */
[----:B------:R-:W-:Y:S05]  /*13c0*/  @!P3 EXIT ;  /* 0x000000000000b94d */ /* 0x000fea0003800000 */
[----:B------:R-:W-:Y:S01]  /*13d0*/  IADD3 R5, PT, PT, -R3, R5, -R0 ;  /* 0x0000000503057210 */ /* 0x000fe20007ffe900 */
[----:B------:R-:W-:-:S07]  /*13e0*/  IMAD.MOV R7, RZ, RZ, -R7 ;  /* 0x000000ffff077224 */ /* 0x000fce00078e0a07 */
.L_x_57:
[----:B------:R-:W-:Y:S01]  /*13f0*/  ISETP.NE.OR P4, PT, R5, RZ, P0 ;  /* 0x000000ff0500720c */ /* 0x000fe20000785670 */
[----:B------:R-:W-:Y:S01]  /*1400*/  VIADD R7, R7, 0x1 ;  /* 0x0000000107077836 */ /* 0x000fe20000000000 */
[----:B------:R-:W-:Y:S04]  /*1410*/  BSSY.RECONVERGENT B0, `(.L_x_46) ;  /* 0x000003c000007945 */ /* 0x000fe80003800200 */
[----:B------:R-:W-:-:S07]  /*1420*/  ISETP.NE.AND P3, PT, R7, RZ, PT ;  /* 0x000000ff0700720c */ /* 0x000fce0003f65270 */
[----:B--2---:R-:W-:Y:S06]  /*1430*/  @P4 BRA `(.L_x_47) ;  /* 0x0000000000e44947 */ /* 0x004fec0003800000 */
        /* <DEDUP_REMOVED lines=8> */
.L_x_52:
[----:B------:R-:W-:Y:S05]  /*14c0*/  BSYNC.RECONVERGENT B3 ;  /* 0x0000000000037941 */ /* 0x000fea0003800200 */
.L_x_51:
[----:B------:R-:W-:Y:S05]  /*14d0*/  @!P4 BREAK.RELIABLE B2 ;  /* 0x000000000002c942 */ /* 0x000fea0003800100 */
[----:B------:R-:W-:Y:S05]  /*14e0*/  @P4 BRA `(.L_x_53) ;  /* 0x0000000000184947 */ /* 0x000fea0003800000 */
[----:B------:R-:W-:Y:S01]  /*14f0*/  ISETP.NE.AND P4, PT, R2, RZ, PT ;  /* 0x000000ff0200720c */ /* 0x000fe20003f85270 */
[----:B------:R-:W-:-:S12]  /*1500*/  IMAD.MOV.U32 R20, RZ, RZ, RZ ;  /* 0x000000ffff147224 */ /* 0x000fd800078e00ff */
[----:B------:R-:W-:Y:S05]  /*1510*/  @!P4 BRA `(.L_x_54) ;  /* 0x000000000014c947 */ /* 0x000fea0003800000 */
[----:B------:R3:W5:Y:S01]  /*1520*/  LDG.E R20, desc[UR6][R16.64] ;  /* 0x0000000610147981 */ /* 0x000762000c1e1900 */
[----:B------:R-:W-:Y:S05]  /*1530*/  BRA `(.L_x_54) ;  /* 0x00000000000c7947 */ /* 0x000fea0003800000 */
.L_x_50:
[----:B0--3--:R3:W0:Y:S02]  /*1540*/  LDS R23, [R6+-0x48] ;  /* 0xffffb80006177984 */ /* 0x0096240000000800 */
.L_x_53:
[----:B------:R-:W-:Y:S05]  /*1550*/  BSYNC.RELIABLE B2 ;  /* 0x0000000000027941 */ /* 0x000fea0003800100 */
.L_x_49:
[----:B------:R0:W0:Y:S02]  /*1560*/  LDS R20, [R6+-0x44] ;  /* 0xffffbc0006147984 */ /* 0x0000240000000800 */
.L_x_54:
[----:B------:R-:W-:Y:S05]  /*1570*/  BSYNC.RECONVERGENT B1 ;  /* 0x0000000000017941 */ /* 0x000fea0003800200 */
.L_x_48:
[----:B------:R-:W2:Y:S04]  /*1580*/  LDG.E.U8 R21, desc[UR6][R8.64] ;  /* 0x0000000608157981 */ /* 0x000ea8000c1e1100 */
[----:B------:R-:W2:Y:S01]  /*1590*/  LDG.E.U8 R22, desc[UR6][R10.64] ;  /* 0x000000060a167981 */ /* 0x000ea2000c1e1100 */
[----:B------:R-:W-:Y:S01]  /*15a0*/  ISETP.NE.AND P5, PT, R3, RZ, PT ;  /* 0x000000ff0300720c */ /* 0x000fe20003fa5270 */
[----:B------:R-:W-:Y:S01]  /*15b0*/  BSSY.RECONVERGENT B1, `(.L_x_55) ;  /* 0x0000009000017945 */ /* 0x000fe20003800200 */
[----:B--2---:R-:W-:Y:S01]  /*15c0*/  ISETP.NE.AND P4, PT, R21, R22, PT ;  /* 0x000000161500720c */ /* 0x004fe20003f85270 */
[----:B0----5:R-:W-:-:S10]  /*15d0*/  VIADD R22, R23, 0x2 ;  /* 0x0000000217167836 */ /* 0x021fd40000000000 */
[----:B------:R0:W2:Y:S01]  /*15e0*/  @P5 LDS R21, [R6+-0x4] ;  /* 0xfffffc0006155984 */ /* 0x0000a20000000800 */
[----:B------:R-:W-:Y:S05]  /*15f0*/  @P5 BRA `(.L_x_56) ;  /* 0x0000000000105947 */ /* 0x000fea0003800000 */
[----:B------:R-:W-:Y:S01]  /*1600*/  ISETP.GE.AND P5, PT, R4, 0x1, PT ;  /* 0x000000010400780c */ /* 0x000fe20003fa6270 */
[----:B--2---:R-:W-:-:S12]  /*1610*/  IMAD.MOV.U32 R21, RZ, RZ, RZ ;  /* 0x000000ffff157224 */ /* 0x004fd800078e00ff */
[----:B------:R-:W-:Y:S05]  /*1620*/  @!P5 BRA `(.L_x_56) ;  /* 0x000000000004d947 */ /* 0x000fea0003800000 */
[----:B------:R2:W5:Y:S02]  /*1630*/  LDG.E R21, desc[UR6][R12.64+-0x4] ;  /* 0xfffffc060c157981 */ /* 0x000564000c1e1900 */
.L_x_56:
[----:B------:R-:W-:Y:S05]  /*1640*/  BSYNC.RECONVERGENT B1 ;  /* 0x0000000000017941 */ /* 0x000fea0003800200 */
.L_x_55:
[----:B--2--5:R-:W-:Y:S01]  /*1650*/  VIMNMX R20, PT, PT, R21, R20, !PT ;  /* 0x0000001415147248 */ /* 0x024fe20007fe0100 */
[----:B------:R-:W-:-:S04]  /*1660*/  @P4 VIADD R22, R23, 0xffffffff ;  /* 0xffffffff17164836 */ /* 0x000fc80000000000 */
        /* <DEDUP_REMOVED lines=22> */
.L_x_47:
[----:B------:R-:W-:Y:S05]  /*17d0*/  BSYNC.RECONVERGENT B0 ;  /* 0x0000000000007941 */ /* 0x000fea0003800200 */
.L_x_46:
[----:B------:R-:W-:Y:S05]  /*17e0*/  WARPSYNC.ALL ;  /* 0x0000000000007948 */ /* 0x000fea0003800000 */
[----:B------:R-:W-:Y:S01]  /*17f0*/  BAR.SYNC.DEFER_BLOCKING 0x0 ;  /* 0x0000000000007b1d */ /* 0x000fe20000010000 */
[----:B------:R-:W-:-:S05]  /*1800*/  VIADD R5, R5, 0x1 ;  /* 0x0000000105057836 */ /* 0x000fca0000000000 */
[----:B------:R-:W-:Y:S05]  /*1810*/  @P3 BRA `(.L_x_57) ;  /* 0xfffffff800f43947 */ /* 0x000fea000383ffff */
[----:B------:R-:W-:Y:S05]  /*1820*/  EXIT ;  /* 0x000000000000794d */ /* 0x000fea0003800000 */
.L_x_58:
[----:B------:R-:W-:-:S00]  /*1830*/  BRA `(.L_x_58) ;  /* 0xfffffffc00fc7947 */ /* 0x000fc0000383ffff */
[----:B------:R-:W-:-:S00]  /*1840*/  NOP ;  /* 0x0000000000007918 */ /* 0x000fc00000000000 */
        /* <DEDUP_REMOVED lines=11> */
.L_x_59:


//--------------------- .nv.shared._Z19smithWatermanKernelPKcS0_iiPiS1_S1_S1_ --------------------------
	.section	.nv.shared._Z19smithWatermanKernelPKcS0_iiPiS1_S1_S1_,"aw",@nobits
	.sectionflags	@""
	.align	4
.nv.shared._Z19smithWatermanKernelPKcS0_iiPiS1_S1_S1_:
	.zero		2180


//--------------------- .nv.shared.reserved.0     --------------------------
	.section	.nv.shared.reserved.0,"aw",@nobits
	.weak		__nv_reservedSMEM_offset_0_alias
	.size		__nv_reservedSMEM_offset_0_alias, 0, 64
	.other		__nv_reservedSMEM_offset_0_alias,@"STO_CUDA_RESERVED_SHARED STV_DEFAULT"
__nv_reservedSMEM_offset_0_alias:
	.zero		0
	.zero		64


//--------------------- .nv.constant0._Z19smithWatermanKernelPKcS0_iiPiS1_S1_S1_ --------------------------
	.section	.nv.constant0._Z19smithWatermanKernelPKcS0_iiPiS1_S1_S1_,"a",@progbits
	.sectionflags	@""
	.align	4
.nv.constant0._Z19smithWatermanKernelPKcS0_iiPiS1_S1_S1_:
	.zero		952


//--------------------- SYMBOLS --------------------------

	.type		.nv.reservedSmem.offset0,@object
	.size		.nv.reservedSmem.offset0,0x4
	.type		.nv.reservedSmem.cap,@object
	.size		.nv.reservedSmem.cap,0x4
